	.headerflags	@"EF_CUDA_TEXMODE_UNIFIED EF_CUDA_64BIT_ADDRESS EF_CUDA_ACCELERATORS EF_CUDA_SM90 EF_CUDA_VIRTUAL_SM(EF_CUDA_SM90)"
	.elftype	@"ET_EXEC"


//--------------------- .nv.info                  --------------------------
	.section	.nv.info,"",@"SHT_CUDA_INFO"
	.align	4


	//----- nvinfo : EIATTR_REGCOUNT
	.align		4
        /*0000*/ 	.byte	0x04, 0x2f
        /*0002*/ 	.short	(.L_1 - .L_0)
	.align		4
.L_0:
        /*0004*/ 	.word	index@(triton_poi_fused_clone_6)
        /*0008*/ 	.word	0x00000010


	//----- nvinfo : EIATTR_MIN_STACK_SIZE
	.align		4
.L_1:
        /*000c*/ 	.byte	0x04, 0x12
        /*000e*/ 	.short	(.L_3 - .L_2)
	.align		4
.L_2:
        /*0010*/ 	.word	index@(triton_poi_fused_clone_6)
        /*0014*/ 	.word	0x00000000


	//----- nvinfo : EIATTR_FRAME_SIZE
	.align		4
.L_3:
        /*0018*/ 	.byte	0x04, 0x11
        /*001a*/ 	.short	(.L_5 - .L_4)
	.align		4
.L_4:
        /*001c*/ 	.word	index@(triton_poi_fused_clone_6)
        /*0020*/ 	.word	0x00000000


	//----- nvinfo : EIATTR_MIN_STACK_SIZE
	.align		4
.L_5:
        /*0024*/ 	.byte	0x04, 0x12
        /*0026*/ 	.short	(.L_7 - .L_6)
	.align		4
.L_6:
        /*0028*/ 	.word	index@(triton_poi_fused_clone_6)
        /*002c*/ 	.word	0x00000000
.L_7:


//--------------------- .nv.info.triton_poi_fused_clone_6 --------------------------
	.section	.nv.info.triton_poi_fused_clone_6,"",@"SHT_CUDA_INFO"
	.sectionflags	@""
	.align	4


	//----- nvinfo : EIATTR_CUDA_API_VERSION
	.align		4
        /*0000*/ 	.byte	0x04, 0x37
        /*0002*/ 	.short	(.L_9 - .L_8)
.L_8:
        /*0004*/ 	.word	0x0000007c


	//----- nvinfo : EIATTR_KPARAM_INFO
	.align		4
.L_9:
        /*0008*/ 	.byte	0x04, 0x17
        /*000a*/ 	.short	(.L_11 - .L_10)
.L_10:
        /*000c*/ 	.word	0x00000000
        /*0010*/ 	.short	0x0002
        /*0012*/ 	.short	0x0010
        /*0014*/ 	.byte	0x00, 0xf0, 0x11, 0x00


	//----- nvinfo : EIATTR_KPARAM_INFO
	.align		4
.L_11:
        /*0018*/ 	.byte	0x04, 0x17
        /*001a*/ 	.short	(.L_13 - .L_12)
.L_12:
        /*001c*/ 	.word	0x00000000
        /*0020*/ 	.short	0x0001
        /*0022*/ 	.short	0x0008
        /*0024*/ 	.byte	0x00, 0xf4, 0x21, 0x00


	//----- nvinfo : EIATTR_KPARAM_INFO
	.align		4
.L_13:
        /*0028*/ 	.byte	0x04, 0x17
        /*002a*/ 	.short	(.L_15 - .L_14)
.L_14:
        /*002c*/ 	.word	0x00000000
        /*0030*/ 	.short	0x0000
        /*0032*/ 	.short	0x0000
        /*0034*/ 	.byte	0x00, 0xf4, 0x21, 0x00


	//----- nvinfo : EIATTR_SPARSE_MMA_MASK
	.align		4
.L_15:
        /*0038*/ 	.byte	0x03, 0x50
        /*003a*/ 	.short	0x0000


	//----- nvinfo : EIATTR_MAXREG_COUNT
	.align		4
        /*003c*/ 	.byte	0x03, 0x1b
        /*003e*/ 	.short	0x00ff


	//----- nvinfo : EIATTR_EXIT_INSTR_OFFSETS
	.align		4
        /*0040*/ 	.byte	0x04, 0x1c
        /*0042*/ 	.short	(.L_17 - .L_16)


	//   ....[0]....
.L_16:
        /*0044*/ 	.word	0x00000230


	//   ....[1]....
        /*0048*/ 	.word	0x00000250


	//----- nvinfo : EIATTR_REQNTID
	.align		4
.L_17:
        /*004c*/ 	.byte	0x04, 0x10
        /*004e*/ 	.short	(.L_19 - .L_18)
.L_18:
        /*0050*/ 	.word	0x00000080
        /*0054*/ 	.word	0x00000001
        /*0058*/ 	.word	0x00000001


	//----- nvinfo : EIATTR_CRS_STACK_SIZE
	.align		4
.L_19:
        /*005c*/ 	.byte	0x04, 0x1e
        /*005e*/ 	.short	(.L_21 - .L_20)
.L_20:
        /*0060*/ 	.word	0x00000000


	//----- nvinfo : EIATTR_CBANK_PARAM_SIZE
	.align		4
.L_21:
        /*0064*/ 	.byte	0x03, 0x19
        /*0066*/ 	.short	0x0014


	//----- nvinfo : EIATTR_PARAM_CBANK
	.align		4
        /*0068*/ 	.byte	0x04, 0x0a
        /*006a*/ 	.short	(.L_23 - .L_22)
	.align		4
.L_22:
        /*006c*/ 	.word	index@(.nv.constant0.triton_poi_fused_clone_6)
        /*0070*/ 	.short	0x0210
        /*0072*/ 	.short	0x0014


	//----- nvinfo : EIATTR_SW_WAR
	.align		4
.L_23:
        /*0074*/ 	.byte	0x04, 0x36
        /*0076*/ 	.short	(.L_25 - .L_24)
.L_24:
        /*0078*/ 	.word	0x00000008
.L_25:


//--------------------- .nv.callgraph             --------------------------
	.section	.nv.callgraph,"",@"SHT_CUDA_CALLGRAPH"
	.align	4
	.sectionentsize	8
	.align		4
        /*0000*/ 	.word	0x00000000
	.align		4
        /*0004*/ 	.word	0xffffffff
	.align		4
        /*0008*/ 	.word	0x00000000
	.align		4
        /*000c*/ 	.word	0xfffffffe
	.align		4
        /*0010*/ 	.word	0x00000000
	.align		4
        /*0014*/ 	.word	0xfffffffd
	.align		4
        /*0018*/ 	.word	0x00000000
	.align		4
        /*001c*/ 	.word	0xfffffffc


//--------------------- .text.triton_poi_fused_clone_6 --------------------------
	.section	.text.triton_poi_fused_clone_6,"ax",@progbits
	.align	128
        .global         triton_poi_fused_clone_6
        .type           triton_poi_fused_clone_6,@function
        .size           triton_poi_fused_clone_6,(.L_x_3 - triton_poi_fused_clone_6)
        .other          triton_poi_fused_clone_6,@"STO_CUDA_ENTRY STV_DEFAULT"
triton_poi_fused_clone_6:
.text.triton_poi_fused_clone_6:
[----:B------:R-:W0:Y:S02]  /*0000*/  LDC R1, c[0x0][0x28] ;  /* 0x00000a00ff017b82 */ /* 0x000e240000000800 */
[----:B------:R-:W1:Y:S01]  /*0010*/  S2R R0, SR_TID.X ;  /* 0x0000000000007919 */ /* 0x000e620000002100 */
[----:B------:R-:W2:Y:S01]  /*0020*/  LDC.64 R4, c[0x0][0x218] ;  /* 0x00008600ff047b82 */ /* 0x000ea20000000a00 */
[----:B------:R-:W-:Y:S01]  /*0030*/  ULDC.64 UR4, c[0x0][0x208] ;  /* 0x0000820000047ab9 */ /* 0x000fe20000000a00 */
[----:B------:R-:W-:Y:S01]  /*0040*/  BSSY B0, `(.L_x_0) ;  /* 0x000001e000007945 */ /* 0x000fe20003800000 */
[----:B------:R-:W3:Y:S01]  /*0050*/  S2R R7, SR_CTAID.X ;  /* 0x0000000000077919 */ /* 0x000ee20000002500 */
[----:B-1----:R-:W-:Y:S02]  /*0060*/  LOP3.LUT R0, R0, 0x7f, RZ, 0xc0, !PT ;  /* 0x0000007f00007812 */ /* 0x002fe400078ec0ff */
[----:B---3--:R-:W-:-:S03]  /*0070*/  SHF.R.S32.HI R2, RZ, 0x18, R7 ;  /* 0x00000018ff027819 */ /* 0x008fc60000011407 */
[----:B------:R-:W-:Y:S01]  /*0080*/  IMAD R7, R7, 0x80, R0 ;  /* 0x0000008007077824 */ /* 0x000fe200078e0200 */
[----:B------:R-:W-:-:S03]  /*0090*/  SGXT R0, R2, 0x1 ;  /* 0x000000010200781a */ /* 0x000fc60000000200 */
[C---:B------:R-:W-:Y:S01]  /*00a0*/  IMAD.HI R6, R7.reuse, 0x2aaaaaab, RZ ;  /* 0x2aaaaaab07067827 */ /* 0x040fe200078e02ff */
[----:B------:R-:W1:Y:S01]  /*00b0*/  LDC.64 R2, c[0x0][0x210] ;  /* 0x00008400ff027b82 */ /* 0x000e620000000a00 */
[C---:B------:R-:W-:Y:S02]  /*00c0*/  ISETP.GE.AND P0, PT, R7.reuse, 0x1800, PT ;  /* 0x000018000700780c */ /* 0x040fe40003f06270 */
[----:B------:R-:W-:Y:S01]  /*00d0*/  LEA.HI R0, R0, R7, RZ, 0x6 ;  /* 0x0000000700007211 */ /* 0x000fe200078f30ff */
[----:B--2---:R-:W-:Y:S01]  /*00e0*/  IMAD.WIDE R4, R7, 0x4, R4 ;  /* 0x0000000407047825 */ /* 0x004fe200078e0204 */
[----:B------:R-:W-:Y:S02]  /*00f0*/  SHF.R.U32.HI R9, RZ, 0x1f, R6 ;  /* 0x0000001fff097819 */ /* 0x000fe40000011606 */
[----:B------:R-:W-:Y:S02]  /*0100*/  SHF.R.S32.HI R10, RZ, 0x6, R0 ;  /* 0x00000006ff0a7819 */ /* 0x000fe40000011400 */
[----:B------:R-:W-:-:S02]  /*0110*/  LEA.HI.SX32 R8, R6, R9, 0x1a ;  /* 0x0000000906087211 */ /* 0x000fc400078fd2ff */
[----:B------:R-:W-:Y:S01]  /*0120*/  LEA.HI.SX32 R13, R6, R9, 0x18 ;  /* 0x00000009060d7211 */ /* 0x000fe200078fc2ff */
[----:B------:R-:W-:Y:S01]  /*0130*/  IMAD.HI R11, R10, 0x2aaaaaab, RZ ;  /* 0x2aaaaaab0a0b7827 */ /* 0x000fe200078e02ff */
[----:B------:R-:W-:Y:S02]  /*0140*/  LOP3.LUT R0, R0, 0xffffffc0, RZ, 0xc0, !PT ;  /* 0xffffffc000007812 */ /* 0x000fe400078ec0ff */
[----:B------:R-:W-:Y:S02]  /*0150*/  LEA.HI R6, R8, R8, RZ, 0x2 ;  /* 0x0000000808067211 */ /* 0x000fe400078f10ff */
[----:B------:R-:W-:Y:S01]  /*0160*/  LEA.HI R11, R11, R11, RZ, 0x1 ;  /* 0x0000000b0b0b7211 */ /* 0x000fe200078f08ff */
[----:B------:R-:W-:Y:S01]  /*0170*/  IMAD.IADD R0, R7, 0x1, -R0 ;  /* 0x0000000107007824 */ /* 0x000fe200078e0a00 */
[----:B------:R-:W-:Y:S01]  /*0180*/  LOP3.LUT R9, R6, 0x3fffffc, RZ, 0xc0, !PT ;  /* 0x03fffffc06097812 */ /* 0x000fe200078ec0ff */
[----:B------:R-:W-:Y:S02]  /*0190*/  IMAD.MOV.U32 R7, RZ, RZ, RZ ;  /* 0x000000ffff077224 */ /* 0x000fe400078e00ff */
[----:B------:R-:W-:-:S02]  /*01a0*/  IMAD R0, R13, 0x600, R0 ;  /* 0x000006000d007824 */ /* 0x000fc400078e0200 */
[----:B------:R-:W-:Y:S02]  /*01b0*/  IMAD.IADD R9, R8, 0x1, -R9 ;  /* 0x0000000108097824 */ /* 0x000fe400078e0a09 */
[----:B------:R-:W-:Y:S02]  /*01c0*/  IMAD R11, R11, -0x6, R10 ;  /* 0xfffffffa0b0b7824 */ /* 0x000fe400078e020a */
[----:B------:R-:W-:-:S04]  /*01d0*/  IMAD R0, R9, 0x40, R0 ;  /* 0x0000004009007824 */ /* 0x000fc800078e0200 */
[----:B------:R-:W-:-:S04]  /*01e0*/  IMAD R11, R11, 0x100, R0 ;  /* 0x000001000b0b7824 */ /* 0x000fc800078e0200 */
[----:B-1----:R-:W-:Y:S01]  /*01f0*/  IMAD.WIDE R2, R11, 0x4, R2 ;  /* 0x000000040b027825 */ /* 0x002fe200078e0202 */
[----:B------:R-:W-:Y:S06]  /*0200*/  @P0 BRA `(.L_x_1) ;  /* 0x0000000000040947 */ /* 0x000fec0003800000 */
[----:B------:R1:W5:Y:S02]  /*0210*/  LDG.E R7, desc[UR4][R2.64] ;  /* 0x0000000402077981 */ /* 0x000364000c1e1900 */
.L_x_1:
[----:B------:R-:W-:Y:S05]  /*0220*/  BSYNC B0 ;  /* 0x0000000000007941 */ /* 0x000fea0003800000 */
.L_x_0:
[----:B------:R-:W-:Y:S05]  /*0230*/  @P0 EXIT ;  /* 0x000000000000094d */ /* 0x000fea0003800000 */
[----:B-----5:R-:W-:Y:S01]  /*0240*/  STG.E desc[UR4][R4.64], R7 ;  /* 0x0000000704007986 */ /* 0x020fe2000c101904 */
[----:B------:R-:W-:Y:S05]  /*0250*/  EXIT ;  /* 0x000000000000794d */ /* 0x000fea0003800000 */
.L_x_2:
[----:B------:R-:W-:-:S00]  /*0260*/  BRA `(.L_x_2) ;  /* 0xfffffffc00fc7947 */ /* 0x000fc0000383ffff */
[----:B------:R-:W-:-:S00]  /*0270*/  NOP ;  /* 0x0000000000007918 */ /* 0x000fc00000000000 */
        /* <DEDUP_REMOVED lines=8> */
.L_x_3:


//--------------------- .nv.constant0.triton_poi_fused_clone_6 --------------------------
	.section	.nv.constant0.triton_poi_fused_clone_6,"a",@progbits
	.sectionflags	@""
	.align	4
.nv.constant0.triton_poi_fused_clone_6:
	.zero		548
